//
// Generated by NVIDIA NVVM Compiler
//
// Compiler Build ID: CL-36424714
// Cuda compilation tools, release 13.0, V13.0.88
// Based on NVVM 20.0.0
//

.version 9.0
.target sm_100
.address_size 64

	// .globl	_Z11saxpyKernelfPKfS0_Pfi

.visible .entry _Z11saxpyKernelfPKfS0_Pfi(
	.param .f32 _Z11saxpyKernelfPKfS0_Pfi_param_0,
	.param .u64 .ptr .align 1 _Z11saxpyKernelfPKfS0_Pfi_param_1,
	.param .u64 .ptr .align 1 _Z11saxpyKernelfPKfS0_Pfi_param_2,
	.param .u64 .ptr .align 1 _Z11saxpyKernelfPKfS0_Pfi_param_3,
	.param .u32 _Z11saxpyKernelfPKfS0_Pfi_param_4
)
{
	.reg .pred 	%p<2>;
	.reg .b32 	%r<6>;
	.reg .b32 	%f<5>;
	.reg .b64 	%rd<11>;

	ld.param.f32 	%f1, [_Z11saxpyKernelfPKfS0_Pfi_param_0];
	ld.param.u64 	%rd1, [_Z11saxpyKernelfPKfS0_Pfi_param_1];
	ld.param.u64 	%rd2, [_Z11saxpyKernelfPKfS0_Pfi_param_2];
	ld.param.u64 	%rd3, [_Z11saxpyKernelfPKfS0_Pfi_param_3];
	ld.param.u32 	%r2, [_Z11saxpyKernelfPKfS0_Pfi_param_4];
	mov.u32 	%r3, %ctaid.x;
	mov.u32 	%r4, %ntid.x;
	mov.u32 	%r5, %tid.x;
	mad.lo.s32 	%r1, %r3, %r4, %r5;
	setp.ge.s32 	%p1, %r1, %r2;
	@%p1 bra 	$L__BB0_2;
	cvta.to.global.u64 	%rd4, %rd1;
	cvta.to.global.u64 	%rd5, %rd2;
	cvta.to.global.u64 	%rd6, %rd3;
	mul.wide.s32 	%rd7, %r1, 4;
	add.s64 	%rd8, %rd4, %rd7;
	ld.global.f32 	%f2, [%rd8];
	add.s64 	%rd9, %rd5, %rd7;
	ld.global.f32 	%f3, [%rd9];
	fma.rn.f32 	%f4, %f1, %f2, %f3;
	add.s64 	%rd10, %rd6, %rd7;
	st.global.f32 	[%rd10], %f4;
$L__BB0_2:
	ret;

}


// ===== COMPILED SASS (sm_100) =====

	.target	sm_100

	.elftype	@"ET_EXEC"


//--------------------- .note.nv.tkinfo           --------------------------
	.section	.note.nv.tkinfo,"",@"SHT_NOTE"
	.sectionflags	@"SHF_NOTE_NV_TKINFO"
	.tkinfo
        /*0018*/ 	.word	0x00000002
        /*0030*/ 	.string	""
        /*0030*/ 	.string	"ptxas"
        /*0030*/ 	.string	"Cuda compilation tools, release 13.0, V13.0.88"
        /*0030*/ 	.string	"Build cuda_13.0.r13.0/compiler.36424714_0"
        /*0030*/ 	.string	"-arch sm_100 -m 64 "



//--------------------- .note.nv.cuinfo           --------------------------
	.section	.note.nv.cuinfo,"",@"SHT_NOTE"
	.sectionflags	@"SHF_NOTE_NV_CUINFO"
        /*0018*/ 	.short	0x0002
        /*001a*/ 	.short	0x0064
        /*001c*/ 	.short	0x0082
	.zero		2


//--------------------- .nv.info                  --------------------------
	.section	.nv.info,"",@"SHT_CUDA_INFO"
	.align	4


	//----- nvinfo : EIATTR_REGCOUNT
	.align		4
        /*0000*/ 	.byte	0x04, 0x2f
        /*0002*/ 	.short	(.L_1 - .L_0)
	.align		4
.L_0:
        /*0004*/ 	.word	index@(_Z11saxpyKernelfPKfS0_Pfi)
        /*0008*/ 	.word	0x0000000c


	//----- nvinfo : EIATTR_FRAME_SIZE
	.align		4
.L_1:
        /*000c*/ 	.byte	0x04, 0x11
        /*000e*/ 	.short	(.L_3 - .L_2)
	.align		4
.L_2:
        /*0010*/ 	.word	index@(_Z11saxpyKernelfPKfS0_Pfi)
        /*0014*/ 	.word	0x00000000


	//----- nvinfo : EIATTR_MIN_STACK_SIZE
	.align		4
.L_3:
        /*0018*/ 	.byte	0x04, 0x12
        /*001a*/ 	.short	(.L_5 - .L_4)
	.align		4
.L_4:
        /*001c*/ 	.word	index@(_Z11saxpyKernelfPKfS0_Pfi)
        /*0020*/ 	.word	0x00000000
.L_5:


//--------------------- .nv.compat                --------------------------
	.section	.nv.compat,"",@"SHT_CUDA_COMPAT_INFO"
	.align	4
        /*0000*/ 	.byte	0x02, 0x09, 0x00, 0x00, 0x02, 0x02, 0x01, 0x00, 0x02, 0x05, 0x05, 0x00, 0x03, 0x07, 0x01, 0x01
        /*0010*/ 	.byte	0x02, 0x03, 0x00, 0x00, 0x02, 0x06, 0x01, 0x00, 0x04, 0x0b, 0x08, 0x00, 0x09, 0x00, 0x00, 0x00
        /*0020*/ 	.byte	0x00, 0x00, 0x00, 0x00


//--------------------- .nv.info._Z11saxpyKernelfPKfS0_Pfi --------------------------
	.section	.nv.info._Z11saxpyKernelfPKfS0_Pfi,"",@"SHT_CUDA_INFO"
	.sectionflags	@""
	.align	4


	//----- nvinfo : EIATTR_CUDA_API_VERSION
	.align		4
        /*0000*/ 	.byte	0x04, 0x37
        /*0002*/ 	.short	(.L_7 - .L_6)
.L_6:
        /*0004*/ 	.word	0x00000082


	//----- nvinfo : EIATTR_KPARAM_INFO
	.align		4
.L_7:
        /*0008*/ 	.byte	0x04, 0x17
        /*000a*/ 	.short	(.L_9 - .L_8)
.L_8:
        /*000c*/ 	.word	0x00000000
        /*0010*/ 	.short	0x0004
        /*0012*/ 	.short	0x0020
        /*0014*/ 	.byte	0x00, 0xf0, 0x11, 0x00


	//----- nvinfo : EIATTR_KPARAM_INFO
	.align		4
.L_9:
        /*0018*/ 	.byte	0x04, 0x17
        /*001a*/ 	.short	(.L_11 - .L_10)
.L_10:
        /*001c*/ 	.word	0x00000000
        /*0020*/ 	.short	0x0003
        /*0022*/ 	.short	0x0018
        /*0024*/ 	.byte	0x00, 0xf5, 0x21, 0x00


	//----- nvinfo : EIATTR_KPARAM_INFO
	.align		4
.L_11:
        /*0028*/ 	.byte	0x04, 0x17
        /*002a*/ 	.short	(.L_13 - .L_12)
.L_12:
        /*002c*/ 	.word	0x00000000
        /*0030*/ 	.short	0x0002
        /*0032*/ 	.short	0x0010
        /*0034*/ 	.byte	0x00, 0xf5, 0x21, 0x00


	//----- nvinfo : EIATTR_KPARAM_INFO
	.align		4
.L_13:
        /*0038*/ 	.byte	0x04, 0x17
        /*003a*/ 	.short	(.L_15 - .L_14)
.L_14:
        /*003c*/ 	.word	0x00000000
        /*0040*/ 	.short	0x0001
        /*0042*/ 	.short	0x0008
        /*0044*/ 	.byte	0x00, 0xf5, 0x21, 0x00


	//----- nvinfo : EIATTR_KPARAM_INFO
	.align		4
.L_15:
        /*0048*/ 	.byte	0x04, 0x17
        /*004a*/ 	.short	(.L_17 - .L_16)
.L_16:
        /*004c*/ 	.word	0x00000000
        /*0050*/ 	.short	0x0000
        /*0052*/ 	.short	0x0000
        /*0054*/ 	.byte	0x00, 0xf0, 0x11, 0x00


	//----- nvinfo : EIATTR_SPARSE_MMA_MASK
	.align		4
.L_17:
        /*0058*/ 	.byte	0x03, 0x50
        /*005a*/ 	.short	0x0000


	//----- nvinfo : EIATTR_MAXREG_COUNT
	.align		4
        /*005c*/ 	.byte	0x03, 0x1b
        /*005e*/ 	.short	0x00ff


	//----- nvinfo : EIATTR_MERCURY_ISA_VERSION
	.align		4
        /*0060*/ 	.byte	0x03, 0x5f
        /*0062*/ 	.short	0x0101


	//----- nvinfo : EIATTR_VRC_CTA_INIT_COUNT
	.align		4
        /*0064*/ 	.byte	0x02, 0x4a
	.zero		1
	.zero		1


	//----- nvinfo : EIATTR_EXIT_INSTR_OFFSETS
	.align		4
        /*0068*/ 	.byte	0x04, 0x1c
        /*006a*/ 	.short	(.L_19 - .L_18)


	//   ....[0]....
.L_18:
        /*006c*/ 	.word	0x00000070


	//   ....[1]....
        /*0070*/ 	.word	0x00000140


	//----- nvinfo : EIATTR_CBANK_PARAM_SIZE
	.align		4
.L_19:
        /*0074*/ 	.byte	0x03, 0x19
        /*0076*/ 	.short	0x0024


	//----- nvinfo : EIATTR_PARAM_CBANK
	.align		4
        /*0078*/ 	.byte	0x04, 0x0a
        /*007a*/ 	.short	(.L_21 - .L_20)
	.align		4
.L_20:
        /*007c*/ 	.word	index@(.nv.constant0._Z11saxpyKernelfPKfS0_Pfi)
        /*0080*/ 	.short	0x0380
        /*0082*/ 	.short	0x0024


	//----- nvinfo : EIATTR_SW_WAR
	.align		4
.L_21:
        /*0084*/ 	.byte	0x04, 0x36
        /*0086*/ 	.short	(.L_23 - .L_22)
.L_22:
        /*0088*/ 	.word	0x00000008
.L_23:


//--------------------- .nv.callgraph             --------------------------
	.section	.nv.callgraph,"",@"SHT_CUDA_CALLGRAPH"
	.align	4
	.sectionentsize	8
	.align		4
        /*0000*/ 	.word	0x00000000
	.align		4
        /*0004*/ 	.word	0xffffffff
	.align		4
        /*0008*/ 	.word	0x00000000
	.align		4
        /*000c*/ 	.word	0xfffffffe
	.align		4
        /*0010*/ 	.word	0x00000000
	.align		4
        /*0014*/ 	.word	0xfffffffd
	.align		4
        /*0018*/ 	.word	0x00000000
	.align		4
        /*001c*/ 	.word	0xfffffffc


//--------------------- .text._Z11saxpyKernelfPKfS0_Pfi --------------------------
	.section	.text._Z11saxpyKernelfPKfS0_Pfi,"ax",@progbits
	.align	128
        .global         _Z11saxpyKernelfPKfS0_Pfi
        .type           _Z11saxpyKernelfPKfS0_Pfi,@function
        .size           _Z11saxpyKernelfPKfS0_Pfi,(.L_x_1 - _Z11saxpyKernelfPKfS0_Pfi)
        .other          _Z11saxpyKernelfPKfS0_Pfi,@"STO_CUDA_ENTRY STV_DEFAULT"
_Z11saxpyKernelfPKfS0_Pfi:
.text._Z11saxpyKernelfPKfS0_Pfi:
[----:B------:R-:W-:Y:S01]  /*0000*/  LDC R1, c[0x0][0x37c] ;  /* 0x0000df00ff017b82 */ /* 0x000fe20000000800 */
[----:B------:R-:W0:Y:S07]  /*0010*/  S2R R0, SR_TID.X ;  /* 0x0000000000007919 */ /* 0x000e2e0000002100 */
[----:B------:R-:W0:Y:S01]  /*0020*/  S2UR UR4, SR_CTAID.X ;  /* 0x00000000000479c3 */ /* 0x000e220000002500 */
[----:B------:R-:W1:Y:S07]  /*0030*/  LDCU UR5, c[0x0][0x3a0] ;  /* 0x00007400ff0577ac */ /* 0x000e6e0008000800 */
[----:B------:R-:W0:Y:S02]  /*0040*/  LDC R9, c[0x0][0x360] ;  /* 0x0000d800ff097b82 */ /* 0x000e240000000800 */
[----:B0-----:R-:W-:-:S05]  /*0050*/  IMAD R9, R9, UR4, R0 ;  /* 0x0000000409097c24 */ /* 0x001fca000f8e0200 */
[----:B-1----:R-:W-:-:S13]  /*0060*/  ISETP.GE.AND P0, PT, R9, UR5, PT ;  /* 0x0000000509007c0c */ /* 0x002fda000bf06270 */
[----:B------:R-:W-:Y:S05]  /*0070*/  @P0 EXIT ;  /* 0x000000000000094d */ /* 0x000fea0003800000 */
[----:B------:R-:W0:Y:S01]  /*0080*/  LDC.64 R2, c[0x0][0x388] ;  /* 0x0000e200ff027b82 */ /* 0x000e220000000a00 */
[----:B------:R-:W1:Y:S01]  /*0090*/  LDCU.64 UR4, c[0x0][0x358] ;  /* 0x00006b00ff0477ac */ /* 0x000e620008000a00 */
[----:B------:R-:W2:Y:S06]  /*00a0*/  LDCU UR6, c[0x0][0x380] ;  /* 0x00007000ff0677ac */ /* 0x000eac0008000800 */
[----:B------:R-:W3:Y:S08]  /*00b0*/  LDC.64 R4, c[0x0][0x390] ;  /* 0x0000e400ff047b82 */ /* 0x000ef00000000a00 */
[----:B------:R-:W4:Y:S01]  /*00c0*/  LDC.64 R6, c[0x0][0x398] ;  /* 0x0000e600ff067b82 */ /* 0x000f220000000a00 */
[----:B0-----:R-:W-:-:S06]  /*00d0*/  IMAD.WIDE R2, R9, 0x4, R2 ;  /* 0x0000000409027825 */ /* 0x001fcc00078e0202 */
[----:B-1----:R-:W2:Y:S01]  /*00e0*/  LDG.E R2, desc[UR4][R2.64] ;  /* 0x0000000402027981 */ /* 0x002ea2000c1e1900 */
[----:B---3--:R-:W-:-:S06]  /*00f0*/  IMAD.WIDE R4, R9, 0x4, R4 ;  /* 0x0000000409047825 */ /* 0x008fcc00078e0204 */
[----:B------:R-:W2:Y:S01]  /*0100*/  LDG.E R5, desc[UR4][R4.64] ;  /* 0x0000000404057981 */ /* 0x000ea2000c1e1900 */
[----:B----4-:R-:W-:-:S04]  /*0110*/  IMAD.WIDE R6, R9, 0x4, R6 ;  /* 0x0000000409067825 */ /* 0x010fc800078e0206 */
[----:B--2---:R-:W-:-:S05]  /*0120*/  FFMA R9, R2, UR6, R5 ;  /* 0x0000000602097c23 */ /* 0x004fca0008000005 */
[----:B------:R-:W-:Y:S01]  /*0130*/  STG.E desc[UR4][R6.64], R9 ;  /* 0x0000000906007986 */ /* 0x000fe2000c101904 */
[----:B------:R-:W-:Y:S05]  /*0140*/  EXIT ;  /* 0x000000000000794d */ /* 0x000fea0003800000 */
.L_x_0:
[----:B------:R-:W-:-:S00]  /*0150*/  BRA `(.L_x_0) ;  /* 0xfffffffc00fc7947 */ /* 0x000fc0000383ffff */
[----:B------:R-:W-:-:S00]  /*0160*/  NOP ;  /* 0x0000000000007918 */ /* 0x000fc00000000000 */
        /* <DEDUP_REMOVED lines=9> */
.L_x_1:


//--------------------- .nv.shared.reserved.0     --------------------------
	.section	.nv.shared.reserved.0,"aw",@nobits
	.weak		__nv_reservedSMEM_offset_0_alias
	.size		__nv_reservedSMEM_offset_0_alias, 0, 64
	.other		__nv_reservedSMEM_offset_0_alias,@"STO_CUDA_RESERVED_SHARED STV_DEFAULT"
__nv_reservedSMEM_offset_0_alias:
	.zero		0
	.zero		64


//--------------------- .nv.constant0._Z11saxpyKernelfPKfS0_Pfi --------------------------
	.section	.nv.constant0._Z11saxpyKernelfPKfS0_Pfi,"a",@progbits
	.sectionflags	@""
	.align	4
.nv.constant0._Z11saxpyKernelfPKfS0_Pfi:
	.zero		932


//--------------------- SYMBOLS --------------------------

	.type		.nv.reservedSmem.offset0,@object
	.size		.nv.reservedSmem.offset0,0x4
